//
// Generated by NVIDIA NVVM Compiler
//
// Compiler Build ID: CL-36424714
// Cuda compilation tools, release 13.0, V13.0.88
// Based on NVVM 20.0.0
//

.version 9.0
.target sm_100
.address_size 64

	// .globl	_Z12createPixelsPhfjj

.visible .entry _Z12createPixelsPhfjj(
	.param .u64 .ptr .align 1 _Z12createPixelsPhfjj_param_0,
	.param .f32 _Z12createPixelsPhfjj_param_1,
	.param .u32 _Z12createPixelsPhfjj_param_2,
	.param .u32 _Z12createPixelsPhfjj_param_3
)
{
	.reg .b16 	%rs<4>;
	.reg .b32 	%r<12>;
	.reg .b64 	%rd<5>;

	ld.param.u64 	%rd1, [_Z12createPixelsPhfjj_param_0];
	ld.param.u32 	%r1, [_Z12createPixelsPhfjj_param_2];
	cvta.to.global.u64 	%rd2, %rd1;
	mov.u32 	%r2, %ctaid.x;
	mov.u32 	%r3, %ntid.x;
	mov.u32 	%r4, %tid.x;
	mad.lo.s32 	%r5, %r2, %r3, %r4;
	mov.u32 	%r6, %ctaid.y;
	mov.u32 	%r7, %ntid.y;
	mov.u32 	%r8, %tid.y;
	mad.lo.s32 	%r9, %r6, %r7, %r8;
	mad.lo.s32 	%r10, %r1, %r9, %r5;
	shl.b32 	%r11, %r10, 2;
	cvt.u64.u32 	%rd3, %r11;
	add.s64 	%rd4, %rd2, %rd3;
	mov.b16 	%rs1, 125;
	st.global.u8 	[%rd4], %rs1;
	mov.b16 	%rs2, 255;
	st.global.u8 	[%rd4+1], %rs2;
	st.global.u8 	[%rd4+2], %rs1;
	mov.b16 	%rs3, 105;
	st.global.u8 	[%rd4+3], %rs3;
	ret;

}


// ===== COMPILED SASS (sm_100) =====

	.target	sm_100

	.elftype	@"ET_EXEC"


//--------------------- .note.nv.tkinfo           --------------------------
	.section	.note.nv.tkinfo,"",@"SHT_NOTE"
	.sectionflags	@"SHF_NOTE_NV_TKINFO"
	.tkinfo
        /*0018*/ 	.word	0x00000002
        /*0030*/ 	.string	""
        /*0030*/ 	.string	"ptxas"
        /*0030*/ 	.string	"Cuda compilation tools, release 13.0, V13.0.88"
        /*0030*/ 	.string	"Build cuda_13.0.r13.0/compiler.36424714_0"
        /*0030*/ 	.string	"-arch sm_100 -m 64 "



//--------------------- .note.nv.cuinfo           --------------------------
	.section	.note.nv.cuinfo,"",@"SHT_NOTE"
	.sectionflags	@"SHF_NOTE_NV_CUINFO"
        /*0018*/ 	.short	0x0002
        /*001a*/ 	.short	0x0064
        /*001c*/ 	.short	0x0082
	.zero		2


//--------------------- .nv.info                  --------------------------
	.section	.nv.info,"",@"SHT_CUDA_INFO"
	.align	4


	//----- nvinfo : EIATTR_REGCOUNT
	.align		4
        /*0000*/ 	.byte	0x04, 0x2f
        /*0002*/ 	.short	(.L_1 - .L_0)
	.align		4
.L_0:
        /*0004*/ 	.word	index@(_Z12createPixelsPhfjj)
        /*0008*/ 	.word	0x00000008


	//----- nvinfo : EIATTR_FRAME_SIZE
	.align		4
.L_1:
        /*000c*/ 	.byte	0x04, 0x11
        /*000e*/ 	.short	(.L_3 - .L_2)
	.align		4
.L_2:
        /*0010*/ 	.word	index@(_Z12createPixelsPhfjj)
        /*0014*/ 	.word	0x00000000


	//----- nvinfo : EIATTR_MIN_STACK_SIZE
	.align		4
.L_3:
        /*0018*/ 	.byte	0x04, 0x12
        /*001a*/ 	.short	(.L_5 - .L_4)
	.align		4
.L_4:
        /*001c*/ 	.word	index@(_Z12createPixelsPhfjj)
        /*0020*/ 	.word	0x00000000
.L_5:


//--------------------- .nv.compat                --------------------------
	.section	.nv.compat,"",@"SHT_CUDA_COMPAT_INFO"
	.align	4
        /*0000*/ 	.byte	0x02, 0x09, 0x00, 0x00, 0x02, 0x02, 0x01, 0x00, 0x02, 0x05, 0x05, 0x00, 0x03, 0x07, 0x01, 0x01
        /*0010*/ 	.byte	0x02, 0x03, 0x00, 0x00, 0x02, 0x06, 0x01, 0x00, 0x04, 0x0b, 0x08, 0x00, 0x09, 0x00, 0x00, 0x00
        /*0020*/ 	.byte	0x00, 0x00, 0x00, 0x00


//--------------------- .nv.info._Z12createPixelsPhfjj --------------------------
	.section	.nv.info._Z12createPixelsPhfjj,"",@"SHT_CUDA_INFO"
	.sectionflags	@""
	.align	4


	//----- nvinfo : EIATTR_CUDA_API_VERSION
	.align		4
        /*0000*/ 	.byte	0x04, 0x37
        /*0002*/ 	.short	(.L_7 - .L_6)
.L_6:
        /*0004*/ 	.word	0x00000082


	//----- nvinfo : EIATTR_KPARAM_INFO
	.align		4
.L_7:
        /*0008*/ 	.byte	0x04, 0x17
        /*000a*/ 	.short	(.L_9 - .L_8)
.L_8:
        /*000c*/ 	.word	0x00000000
        /*0010*/ 	.short	0x0003
        /*0012*/ 	.short	0x0010
        /*0014*/ 	.byte	0x00, 0xf0, 0x11, 0x00


	//----- nvinfo : EIATTR_KPARAM_INFO
	.align		4
.L_9:
        /*0018*/ 	.byte	0x04, 0x17
        /*001a*/ 	.short	(.L_11 - .L_10)
.L_10:
        /*001c*/ 	.word	0x00000000
        /*0020*/ 	.short	0x0002
        /*0022*/ 	.short	0x000c
        /*0024*/ 	.byte	0x00, 0xf0, 0x11, 0x00


	//----- nvinfo : EIATTR_KPARAM_INFO
	.align		4
.L_11:
        /*0028*/ 	.byte	0x04, 0x17
        /*002a*/ 	.short	(.L_13 - .L_12)
.L_12:
        /*002c*/ 	.word	0x00000000
        /*0030*/ 	.short	0x0001
        /*0032*/ 	.short	0x0008
        /*0034*/ 	.byte	0x00, 0xf0, 0x11, 0x00


	//----- nvinfo : EIATTR_KPARAM_INFO
	.align		4
.L_13:
        /*0038*/ 	.byte	0x04, 0x17
        /*003a*/ 	.short	(.L_15 - .L_14)
.L_14:
        /*003c*/ 	.word	0x00000000
        /*0040*/ 	.short	0x0000
        /*0042*/ 	.short	0x0000
        /*0044*/ 	.byte	0x00, 0xf5, 0x21, 0x00


	//----- nvinfo : EIATTR_SPARSE_MMA_MASK
	.align		4
.L_15:
        /*0048*/ 	.byte	0x03, 0x50
        /*004a*/ 	.short	0x0000


	//----- nvinfo : EIATTR_MAXREG_COUNT
	.align		4
        /*004c*/ 	.byte	0x03, 0x1b
        /*004e*/ 	.short	0x00ff


	//----- nvinfo : EIATTR_MERCURY_ISA_VERSION
	.align		4
        /*0050*/ 	.byte	0x03, 0x5f
        /*0052*/ 	.short	0x0101


	//----- nvinfo : EIATTR_VRC_CTA_INIT_COUNT
	.align		4
        /*0054*/ 	.byte	0x02, 0x4a
	.zero		1
	.zero		1


	//----- nvinfo : EIATTR_EXIT_INSTR_OFFSETS
	.align		4
        /*0058*/ 	.byte	0x04, 0x1c
        /*005a*/ 	.short	(.L_17 - .L_16)


	//   ....[0]....
.L_16:
        /*005c*/ 	.word	0x00000160


	//----- nvinfo : EIATTR_CBANK_PARAM_SIZE
	.align		4
.L_17:
        /*0060*/ 	.byte	0x03, 0x19
        /*0062*/ 	.short	0x0014


	//----- nvinfo : EIATTR_PARAM_CBANK
	.align		4
        /*0064*/ 	.byte	0x04, 0x0a
        /*0066*/ 	.short	(.L_19 - .L_18)
	.align		4
.L_18:
        /*0068*/ 	.word	index@(.nv.constant0._Z12createPixelsPhfjj)
        /*006c*/ 	.short	0x0380
        /*006e*/ 	.short	0x0014


	//----- nvinfo : EIATTR_SW_WAR
	.align		4
.L_19:
        /*0070*/ 	.byte	0x04, 0x36
        /*0072*/ 	.short	(.L_21 - .L_20)
.L_20:
        /*0074*/ 	.word	0x00000008
.L_21:


//--------------------- .nv.callgraph             --------------------------
	.section	.nv.callgraph,"",@"SHT_CUDA_CALLGRAPH"
	.align	4
	.sectionentsize	8
	.align		4
        /*0000*/ 	.word	0x00000000
	.align		4
        /*0004*/ 	.word	0xffffffff
	.align		4
        /*0008*/ 	.word	0x00000000
	.align		4
        /*000c*/ 	.word	0xfffffffe
	.align		4
        /*0010*/ 	.word	0x00000000
	.align		4
        /*0014*/ 	.word	0xfffffffd
	.align		4
        /*0018*/ 	.word	0x00000000
	.align		4
        /*001c*/ 	.word	0xfffffffc


//--------------------- .text._Z12createPixelsPhfjj --------------------------
	.section	.text._Z12createPixelsPhfjj,"ax",@progbits
	.align	128
        .global         _Z12createPixelsPhfjj
        .type           _Z12createPixelsPhfjj,@function
        .size           _Z12createPixelsPhfjj,(.L_x_1 - _Z12createPixelsPhfjj)
        .other          _Z12createPixelsPhfjj,@"STO_CUDA_ENTRY STV_DEFAULT"
_Z12createPixelsPhfjj:
.text._Z12createPixelsPhfjj:
[----:B------:R-:W-:Y:S01]  /*0000*/  LDC R1, c[0x0][0x37c] ;  /* 0x0000df00ff017b82 */ /* 0x000fe20000000800 */
[----:B------:R-:W0:Y:S07]  /*0010*/  S2R R3, SR_TID.X ;  /* 0x0000000000037919 */ /* 0x000e2e0000002100 */
[----:B------:R-:W0:Y:S01]  /*0020*/  S2UR UR4, SR_CTAID.X ;  /* 0x00000000000479c3 */ /* 0x000e220000002500 */
[----:B------:R-:W1:Y:S01]  /*0030*/  LDCU UR6, c[0x0][0x38c] ;  /* 0x00007180ff0677ac */ /* 0x000e620008000800 */
[----:B------:R-:W-:Y:S01]  /*0040*/  MOV R4, 0xff ;  /* 0x000000ff00047802 */ /* 0x000fe20000000f00 */
[----:B------:R-:W2:Y:S01]  /*0050*/  S2R R5, SR_TID.Y ;  /* 0x0000000000057919 */ /* 0x000ea20000002200 */
[----:B------:R-:W3:Y:S04]  /*0060*/  LDCU.64 UR8, c[0x0][0x380] ;  /* 0x00007000ff0877ac */ /* 0x000ee80008000a00 */
[----:B------:R-:W0:Y:S08]  /*0070*/  LDC R0, c[0x0][0x360] ;  /* 0x0000d800ff007b82 */ /* 0x000e300000000800 */
[----:B------:R-:W2:Y:S08]  /*0080*/  S2UR UR5, SR_CTAID.Y ;  /* 0x00000000000579c3 */ /* 0x000eb00000002600 */
[----:B------:R-:W2:Y:S01]  /*0090*/  LDC R2, c[0x0][0x364] ;  /* 0x0000d900ff027b82 */ /* 0x000ea20000000800 */
[----:B0-----:R-:W-:-:S02]  /*00a0*/  IMAD R0, R0, UR4, R3 ;  /* 0x0000000400007c24 */ /* 0x001fc4000f8e0203 */
[----:B--2---:R-:W-:Y:S01]  /*00b0*/  IMAD R3, R2, UR5, R5 ;  /* 0x0000000502037c24 */ /* 0x004fe2000f8e0205 */
[----:B------:R-:W0:Y:S01]  /*00c0*/  LDCU.64 UR4, c[0x0][0x358] ;  /* 0x00006b00ff0477ac */ /* 0x000e220008000a00 */
[----:B------:R-:W-:Y:S02]  /*00d0*/  HFMA2 R5, -RZ, RZ, 0, 6.258487701416015625e-06 ;  /* 0x00000069ff057431 */ /* 0x000fe400000001ff */
[----:B-1----:R-:W-:Y:S02]  /*00e0*/  IMAD R3, R3, UR6, R0 ;  /* 0x0000000603037c24 */ /* 0x002fe4000f8e0200 */
[----:B------:R-:W-:-:S03]  /*00f0*/  HFMA2 R0, -RZ, RZ, 0, 7.450580596923828125e-06 ;  /* 0x0000007dff007431 */ /* 0x000fc600000001ff */
[----:B---3--:R-:W-:-:S04]  /*0100*/  LEA R2, P0, R3, UR8, 0x2 ;  /* 0x0000000803027c11 */ /* 0x008fc8000f8010ff */
[----:B------:R-:W-:-:S05]  /*0110*/  IADD3.X R3, PT, PT, RZ, UR9, RZ, P0, !PT ;  /* 0x00000009ff037c10 */ /* 0x000fca00087fe4ff */
[----:B0-----:R-:W-:Y:S04]  /*0120*/  STG.E.U8 desc[UR4][R2.64], R0 ;  /* 0x0000000002007986 */ /* 0x001fe8000c101104 */
[----:B------:R-:W-:Y:S04]  /*0130*/  STG.E.U8 desc[UR4][R2.64+0x2], R0 ;  /* 0x0000020002007986 */ /* 0x000fe8000c101104 */
[----:B------:R-:W-:Y:S04]  /*0140*/  STG.E.U8 desc[UR4][R2.64+0x1], R4 ;  /* 0x0000010402007986 */ /* 0x000fe8000c101104 */
[----:B------:R-:W-:Y:S01]  /*0150*/  STG.E.U8 desc[UR4][R2.64+0x3], R5 ;  /* 0x0000030502007986 */ /* 0x000fe2000c101104 */
[----:B------:R-:W-:Y:S05]  /*0160*/  EXIT ;  /* 0x000000000000794d */ /* 0x000fea0003800000 */
.L_x_0:
[----:B------:R-:W-:-:S00]  /*0170*/  BRA `(.L_x_0) ;  /* 0xfffffffc00fc7947 */ /* 0x000fc0000383ffff */
[----:B------:R-:W-:-:S00]  /*0180*/  NOP ;  /* 0x0000000000007918 */ /* 0x000fc00000000000 */
[----:B------:R-:W-:-:S00]  /*0190*/  NOP ;  /* 0x0000000000007918 */ /* 0x000fc00000000000 */
[----:B------:R-:W-:-:S00]  /*01a0*/  NOP ;  /* 0x0000000000007918 */ /* 0x000fc00000000000 */
[----:B------:R-:W-:-:S00]  /*01b0*/  NOP ;  /* 0x0000000000007918 */ /* 0x000fc00000000000 */
[----:B------:R-:W-:-:S00]  /*01c0*/  NOP ;  /* 0x0000000000007918 */ /* 0x000fc00000000000 */
[----:B------:R-:W-:-:S00]  /*01d0*/  NOP ;  /* 0x0000000000007918 */ /* 0x000fc00000000000 */
[----:B------:R-:W-:-:S00]  /*01e0*/  NOP ;  /* 0x0000000000007918 */ /* 0x000fc00000000000 */
[----:B------:R-:W-:-:S00]  /*01f0*/  NOP ;  /* 0x0000000000007918 */ /* 0x000fc00000000000 */
.L_x_1:


//--------------------- .nv.shared.reserved.0     --------------------------
	.section	.nv.shared.reserved.0,"aw",@nobits
	.weak		__nv_reservedSMEM_offset_0_alias
	.size		__nv_reservedSMEM_offset_0_alias, 0, 64
	.other		__nv_reservedSMEM_offset_0_alias,@"STO_CUDA_RESERVED_SHARED STV_DEFAULT"
__nv_reservedSMEM_offset_0_alias:
	.zero		0
	.zero		64


//--------------------- .nv.constant0._Z12createPixelsPhfjj --------------------------
	.section	.nv.constant0._Z12createPixelsPhfjj,"a",@progbits
	.sectionflags	@""
	.align	4
.nv.constant0._Z12createPixelsPhfjj:
	.zero		916


//--------------------- SYMBOLS --------------------------

	.type		.nv.reservedSmem.offset0,@object
	.size		.nv.reservedSmem.offset0,0x4
